//
// Generated by NVIDIA NVVM Compiler
//
// Compiler Build ID: CL-36424714
// Cuda compilation tools, release 13.0, V13.0.88
// Based on NVVM 20.0.0
//

.version 9.0
.target sm_100
.address_size 64

	// .globl	_Z27BlockScanExclusiveSumKernelPiS_i
// _ZZ27BlockScanExclusiveSumKernelPiS_iE12temp_storage has been demoted
.global .align 1 .b8 _ZN34_INTERNAL_344f3c3e_4_k_cu_e702f8ac4cuda3std3__45__cpo5beginE[1];
.global .align 1 .b8 _ZN34_INTERNAL_344f3c3e_4_k_cu_e702f8ac4cuda3std3__45__cpo3endE[1];
.global .align 1 .b8 _ZN34_INTERNAL_344f3c3e_4_k_cu_e702f8ac4cuda3std3__45__cpo6cbeginE[1];
.global .align 1 .b8 _ZN34_INTERNAL_344f3c3e_4_k_cu_e702f8ac4cuda3std3__45__cpo4cendE[1];
.global .align 1 .b8 _ZN34_INTERNAL_344f3c3e_4_k_cu_e702f8ac4cuda3std3__45__cpo6rbeginE[1];
.global .align 1 .b8 _ZN34_INTERNAL_344f3c3e_4_k_cu_e702f8ac4cuda3std3__45__cpo4rendE[1];
.global .align 1 .b8 _ZN34_INTERNAL_344f3c3e_4_k_cu_e702f8ac4cuda3std3__45__cpo7crbeginE[1];
.global .align 1 .b8 _ZN34_INTERNAL_344f3c3e_4_k_cu_e702f8ac4cuda3std3__45__cpo5crendE[1];
.global .align 1 .b8 _ZN34_INTERNAL_344f3c3e_4_k_cu_e702f8ac4cuda3std3__436_GLOBAL__N__344f3c3e_4_k_cu_e702f8ac6ignoreE[1];
.global .align 1 .b8 _ZN34_INTERNAL_344f3c3e_4_k_cu_e702f8ac4cuda3std3__419piecewise_constructE[1];
.global .align 1 .b8 _ZN34_INTERNAL_344f3c3e_4_k_cu_e702f8ac4cuda3std3__48in_placeE[1];
.global .align 1 .b8 _ZN34_INTERNAL_344f3c3e_4_k_cu_e702f8ac4cuda3std3__420unreachable_sentinelE[1];
.global .align 1 .b8 _ZN34_INTERNAL_344f3c3e_4_k_cu_e702f8ac4cuda3std6ranges3__45__cpo4swapE[1];
.global .align 1 .b8 _ZN34_INTERNAL_344f3c3e_4_k_cu_e702f8ac4cuda3std6ranges3__45__cpo9iter_moveE[1];
.global .align 1 .b8 _ZN34_INTERNAL_344f3c3e_4_k_cu_e702f8ac4cuda3std6ranges3__45__cpo5beginE[1];
.global .align 1 .b8 _ZN34_INTERNAL_344f3c3e_4_k_cu_e702f8ac4cuda3std6ranges3__45__cpo3endE[1];
.global .align 1 .b8 _ZN34_INTERNAL_344f3c3e_4_k_cu_e702f8ac4cuda3std6ranges3__45__cpo6cbeginE[1];
.global .align 1 .b8 _ZN34_INTERNAL_344f3c3e_4_k_cu_e702f8ac4cuda3std6ranges3__45__cpo4cendE[1];
.global .align 1 .b8 _ZN34_INTERNAL_344f3c3e_4_k_cu_e702f8ac4cuda3std6ranges3__45__cpo7advanceE[1];
.global .align 1 .b8 _ZN34_INTERNAL_344f3c3e_4_k_cu_e702f8ac4cuda3std6ranges3__45__cpo9iter_swapE[1];
.global .align 1 .b8 _ZN34_INTERNAL_344f3c3e_4_k_cu_e702f8ac4cuda3std6ranges3__45__cpo4nextE[1];
.global .align 1 .b8 _ZN34_INTERNAL_344f3c3e_4_k_cu_e702f8ac4cuda3std6ranges3__45__cpo4prevE[1];
.global .align 1 .b8 _ZN34_INTERNAL_344f3c3e_4_k_cu_e702f8ac4cuda3std6ranges3__45__cpo4dataE[1];
.global .align 1 .b8 _ZN34_INTERNAL_344f3c3e_4_k_cu_e702f8ac4cuda3std6ranges3__45__cpo5cdataE[1];
.global .align 1 .b8 _ZN34_INTERNAL_344f3c3e_4_k_cu_e702f8ac4cuda3std6ranges3__45__cpo4sizeE[1];
.global .align 1 .b8 _ZN34_INTERNAL_344f3c3e_4_k_cu_e702f8ac4cuda3std6ranges3__45__cpo5ssizeE[1];
.global .align 1 .b8 _ZN34_INTERNAL_344f3c3e_4_k_cu_e702f8ac4cuda3std6ranges3__45__cpo8distanceE[1];
.global .align 1 .b8 _ZN34_INTERNAL_344f3c3e_4_k_cu_e702f8ac6thrust24THRUST_300001_SM_1000_NS6system6detail10sequential3seqE[1];

.visible .entry _Z27BlockScanExclusiveSumKernelPiS_i(
	.param .u64 .ptr .align 1 _Z27BlockScanExclusiveSumKernelPiS_i_param_0,
	.param .u64 .ptr .align 1 _Z27BlockScanExclusiveSumKernelPiS_i_param_1,
	.param .u32 _Z27BlockScanExclusiveSumKernelPiS_i_param_2
)
{
	.reg .pred 	%p<5>;
	.reg .b32 	%r<65>;
	.reg .b64 	%rd<9>;
	// demoted variable
	.shared .align 16 .b8 _ZZ27BlockScanExclusiveSumKernelPiS_iE12temp_storage[672];
	ld.param.u64 	%rd1, [_Z27BlockScanExclusiveSumKernelPiS_i_param_0];
	ld.param.u64 	%rd2, [_Z27BlockScanExclusiveSumKernelPiS_i_param_1];
	ld.param.u32 	%r6, [_Z27BlockScanExclusiveSumKernelPiS_i_param_2];
	mov.u32 	%r1, %tid.x;
	mov.u32 	%r8, %ctaid.x;
	mov.u32 	%r9, %ntid.x;
	mad.lo.s32 	%r2, %r8, %r9, %r1;
	setp.ge.s32 	%p1, %r2, %r6;
	mov.b32 	%r64, 0;
	@%p1 bra 	$L__BB0_2;
	cvta.to.global.u64 	%rd3, %rd1;
	mul.wide.s32 	%rd4, %r2, 4;
	add.s64 	%rd5, %rd3, %rd4;
	ld.global.u32 	%r64, [%rd5];
$L__BB0_2:
	shr.u32 	%r10, %r1, 2;
	add.s32 	%r11, %r10, %r1;
	shl.b32 	%r12, %r11, 2;
	mov.u32 	%r13, _ZZ27BlockScanExclusiveSumKernelPiS_iE12temp_storage;
	add.s32 	%r14, %r13, %r12;
	add.s32 	%r5, %r14, 16;
	st.shared.u32 	[%r14+16], %r64;
	bar.sync 	0;
	setp.gt.u32 	%p2, %r1, 31;
	@%p2 bra 	$L__BB0_4;
	mad.lo.s32 	%r46, %r1, 20, %r13;
	ld.shared.u32 	%r47, [%r46+16];
	ld.shared.u32 	%r48, [%r46+20];
	ld.shared.u32 	%r49, [%r46+24];
	ld.shared.u32 	%r50, [%r46+28];
	add.s32 	%r51, %r47, %r50;
	add.s32 	%r52, %r51, %r48;
	add.s32 	%r19, %r52, %r49;
	mov.b32 	%r17, 1;
	mov.b32 	%r42, 0;
	mov.b32 	%r44, -1;
	// begin inline asm
	{  .reg .s32 r0;  .reg .pred p;  shfl.sync.up.b32 r0|p, %r19, %r17, %r42, %r44;  @p add.s32 r0, r0, %r19;  mov.s32 %r15, r0;}
	// end inline asm
	mov.b32 	%r23, 2;
	// begin inline asm
	{  .reg .s32 r0;  .reg .pred p;  shfl.sync.up.b32 r0|p, %r15, %r23, %r42, %r44;  @p add.s32 r0, r0, %r15;  mov.s32 %r21, r0;}
	// end inline asm
	mov.b32 	%r29, 4;
	// begin inline asm
	{  .reg .s32 r0;  .reg .pred p;  shfl.sync.up.b32 r0|p, %r21, %r29, %r42, %r44;  @p add.s32 r0, r0, %r21;  mov.s32 %r27, r0;}
	// end inline asm
	mov.b32 	%r35, 8;
	// begin inline asm
	{  .reg .s32 r0;  .reg .pred p;  shfl.sync.up.b32 r0|p, %r27, %r35, %r42, %r44;  @p add.s32 r0, r0, %r27;  mov.s32 %r33, r0;}
	// end inline asm
	mov.b32 	%r41, 16;
	// begin inline asm
	{  .reg .s32 r0;  .reg .pred p;  shfl.sync.up.b32 r0|p, %r33, %r41, %r42, %r44;  @p add.s32 r0, r0, %r33;  mov.s32 %r39, r0;}
	// end inline asm
	sub.s32 	%r53, %r39, %r19;
	setp.eq.s32 	%p3, %r1, 0;
	ld.shared.u32 	%r54, [%r46+16];
	ld.shared.u32 	%r55, [%r46+20];
	ld.shared.u32 	%r56, [%r46+24];
	ld.shared.u32 	%r57, [%r46+28];
	selp.b32 	%r58, 0, %r53, %p3;
	add.s32 	%r59, %r54, %r58;
	add.s32 	%r60, %r55, %r59;
	add.s32 	%r61, %r56, %r60;
	add.s32 	%r62, %r57, %r61;
	st.shared.u32 	[%r46+16], %r59;
	st.shared.u32 	[%r46+20], %r60;
	st.shared.u32 	[%r46+24], %r61;
	st.shared.u32 	[%r46+28], %r62;
$L__BB0_4:
	setp.ge.s32 	%p4, %r2, %r6;
	bar.sync 	0;
	@%p4 bra 	$L__BB0_6;
	ld.shared.u32 	%r63, [%r5];
	cvta.to.global.u64 	%rd6, %rd2;
	mul.wide.s32 	%rd7, %r2, 4;
	add.s64 	%rd8, %rd6, %rd7;
	st.global.u32 	[%rd8], %r63;
$L__BB0_6:
	ret;

}


// ===== COMPILED SASS (sm_100) =====

	.target	sm_100

	.elftype	@"ET_EXEC"


//--------------------- .note.nv.tkinfo           --------------------------
	.section	.note.nv.tkinfo,"",@"SHT_NOTE"
	.sectionflags	@"SHF_NOTE_NV_TKINFO"
	.tkinfo
        /*0018*/ 	.word	0x00000002
        /*0030*/ 	.string	""
        /*0030*/ 	.string	"ptxas"
        /*0030*/ 	.string	"Cuda compilation tools, release 13.0, V13.0.88"
        /*0030*/ 	.string	"Build cuda_13.0.r13.0/compiler.36424714_0"
        /*0030*/ 	.string	"-arch sm_100 -m 64 "



//--------------------- .note.nv.cuinfo           --------------------------
	.section	.note.nv.cuinfo,"",@"SHT_NOTE"
	.sectionflags	@"SHF_NOTE_NV_CUINFO"
        /*0018*/ 	.short	0x0002
        /*001a*/ 	.short	0x0064
        /*001c*/ 	.short	0x0082
	.zero		2


//--------------------- .nv.info                  --------------------------
	.section	.nv.info,"",@"SHT_CUDA_INFO"
	.align	4


	//----- nvinfo : EIATTR_REGCOUNT
	.align		4
        /*0000*/ 	.byte	0x04, 0x2f
        /*0002*/ 	.short	(.L_29 - .L_28)
	.align		4
.L_28:
        /*0004*/ 	.word	index@(_Z27BlockScanExclusiveSumKernelPiS_i)
        /*0008*/ 	.word	0x00000015


	//----- nvinfo : EIATTR_FRAME_SIZE
	.align		4
.L_29:
        /*000c*/ 	.byte	0x04, 0x11
        /*000e*/ 	.short	(.L_31 - .L_30)
	.align		4
.L_30:
        /*0010*/ 	.word	index@(_Z27BlockScanExclusiveSumKernelPiS_i)
        /*0014*/ 	.word	0x00000000


	//----- nvinfo : EIATTR_MIN_STACK_SIZE
	.align		4
.L_31:
        /*0018*/ 	.byte	0x04, 0x12
        /*001a*/ 	.short	(.L_33 - .L_32)
	.align		4
.L_32:
        /*001c*/ 	.word	index@(_Z27BlockScanExclusiveSumKernelPiS_i)
        /*0020*/ 	.word	0x00000000
.L_33:


//--------------------- .nv.compat                --------------------------
	.section	.nv.compat,"",@"SHT_CUDA_COMPAT_INFO"
	.align	4
        /*0000*/ 	.byte	0x02, 0x09, 0x00, 0x00, 0x02, 0x02, 0x01, 0x00, 0x02, 0x05, 0x05, 0x00, 0x03, 0x07, 0x01, 0x01
        /*0010*/ 	.byte	0x02, 0x03, 0x00, 0x00, 0x02, 0x06, 0x01, 0x00, 0x04, 0x0b, 0x08, 0x00, 0x09, 0x00, 0x00, 0x00
        /*0020*/ 	.byte	0x00, 0x00, 0x00, 0x00


//--------------------- .nv.info._Z27BlockScanExclusiveSumKernelPiS_i --------------------------
	.section	.nv.info._Z27BlockScanExclusiveSumKernelPiS_i,"",@"SHT_CUDA_INFO"
	.sectionflags	@""
	.align	4


	//----- nvinfo : EIATTR_CUDA_API_VERSION
	.align		4
        /*0000*/ 	.byte	0x04, 0x37
        /*0002*/ 	.short	(.L_35 - .L_34)
.L_34:
        /*0004*/ 	.word	0x00000082


	//----- nvinfo : EIATTR_KPARAM_INFO
	.align		4
.L_35:
        /*0008*/ 	.byte	0x04, 0x17
        /*000a*/ 	.short	(.L_37 - .L_36)
.L_36:
        /*000c*/ 	.word	0x00000000
        /*0010*/ 	.short	0x0002
        /*0012*/ 	.short	0x0010
        /*0014*/ 	.byte	0x00, 0xf0, 0x11, 0x00


	//----- nvinfo : EIATTR_KPARAM_INFO
	.align		4
.L_37:
        /*0018*/ 	.byte	0x04, 0x17
        /*001a*/ 	.short	(.L_39 - .L_38)
.L_38:
        /*001c*/ 	.word	0x00000000
        /*0020*/ 	.short	0x0001
        /*0022*/ 	.short	0x0008
        /*0024*/ 	.byte	0x00, 0xf5, 0x21, 0x00


	//----- nvinfo : EIATTR_KPARAM_INFO
	.align		4
.L_39:
        /*0028*/ 	.byte	0x04, 0x17
        /*002a*/ 	.short	(.L_41 - .L_40)
.L_40:
        /*002c*/ 	.word	0x00000000
        /*0030*/ 	.short	0x0000
        /*0032*/ 	.short	0x0000
        /*0034*/ 	.byte	0x00, 0xf5, 0x21, 0x00


	//----- nvinfo : EIATTR_SPARSE_MMA_MASK
	.align		4
.L_41:
        /*0038*/ 	.byte	0x03, 0x50
        /*003a*/ 	.short	0x0000


	//----- nvinfo : EIATTR_MAXREG_COUNT
	.align		4
        /*003c*/ 	.byte	0x03, 0x1b
        /*003e*/ 	.short	0x00ff


	//----- nvinfo : EIATTR_NUM_BARRIERS
	.align		4
        /*0040*/ 	.byte	0x02, 0x4c
        /*0042*/ 	.byte	0x01
	.zero		1


	//----- nvinfo : EIATTR_MERCURY_ISA_VERSION
	.align		4
        /*0044*/ 	.byte	0x03, 0x5f
        /*0046*/ 	.short	0x0101


	//----- nvinfo : EIATTR_COOP_GROUP_MASK_REGIDS
	.align		4
        /*0048*/ 	.byte	0x04, 0x29
        /*004a*/ 	.short	(.L_43 - .L_42)


	//   ....[0]....
.L_42:
        /*004c*/ 	.word	0xffffffff


	//   ....[1]....
        /*0050*/ 	.word	0xffffffff


	//   ....[2]....
        /*0054*/ 	.word	0xffffffff


	//   ....[3]....
        /*0058*/ 	.word	0xffffffff


	//   ....[4]....
        /*005c*/ 	.word	0xffffffff


	//   ....[5]....
        /*0060*/ 	.word	0x0500000f


	//   ....[6]....
        /*0064*/ 	.word	0x0500000f


	//   ....[7]....
        /*0068*/ 	.word	0x0500000f


	//   ....[8]....
        /*006c*/ 	.word	0x0500000f


	//   ....[9]....
        /*0070*/ 	.word	0x0500000f


	//----- nvinfo : EIATTR_COOP_GROUP_INSTR_OFFSETS
	.align		4
.L_43:
        /*0074*/ 	.byte	0x04, 0x28
        /*0076*/ 	.short	(.L_45 - .L_44)


	//   ....[0]....
.L_44:
        /*0078*/ 	.word	0x000001e0


	//   ....[1]....
        /*007c*/ 	.word	0x00000200


	//   ....[2]....
        /*0080*/ 	.word	0x00000220


	//   ....[3]....
        /*0084*/ 	.word	0x00000240


	//   ....[4]....
        /*0088*/ 	.word	0x00000260


	//   ....[5]....
        /*008c*/ 	.word	0x00000400


	//   ....[6]....
        /*0090*/ 	.word	0x00000470


	//   ....[7]....
        /*0094*/ 	.word	0x000004e0


	//   ....[8]....
        /*0098*/ 	.word	0x00000550


	//   ....[9]....
        /*009c*/ 	.word	0x000005c0


	//----- nvinfo : EIATTR_VRC_CTA_INIT_COUNT
	.align		4
.L_45:
        /*00a0*/ 	.byte	0x02, 0x4a
	.zero		1
	.zero		1


	//----- nvinfo : EIATTR_EXIT_INSTR_OFFSETS
	.align		4
        /*00a4*/ 	.byte	0x04, 0x1c
        /*00a6*/ 	.short	(.L_47 - .L_46)


	//   ....[0]....
.L_46:
        /*00a8*/ 	.word	0x00000350


	//   ....[1]....
        /*00ac*/ 	.word	0x000003a0


	//----- nvinfo : EIATTR_CRS_STACK_SIZE
	.align		4
.L_47:
        /*00b0*/ 	.byte	0x04, 0x1e
        /*00b2*/ 	.short	(.L_49 - .L_48)
.L_48:
        /*00b4*/ 	.word	0x00000000


	//----- nvinfo : EIATTR_CBANK_PARAM_SIZE
	.align		4
.L_49:
        /*00b8*/ 	.byte	0x03, 0x19
        /*00ba*/ 	.short	0x0014


	//----- nvinfo : EIATTR_PARAM_CBANK
	.align		4
        /*00bc*/ 	.byte	0x04, 0x0a
        /*00be*/ 	.short	(.L_51 - .L_50)
	.align		4
.L_50:
        /*00c0*/ 	.word	index@(.nv.constant0._Z27BlockScanExclusiveSumKernelPiS_i)
        /*00c4*/ 	.short	0x0380
        /*00c6*/ 	.short	0x0014


	//----- nvinfo : EIATTR_SW_WAR
	.align		4
.L_51:
        /*00c8*/ 	.byte	0x04, 0x36
        /*00ca*/ 	.short	(.L_53 - .L_52)
.L_52:
        /*00cc*/ 	.word	0x00000008
.L_53:


//--------------------- .nv.callgraph             --------------------------
	.section	.nv.callgraph,"",@"SHT_CUDA_CALLGRAPH"
	.align	4
	.sectionentsize	8
	.align		4
        /*0000*/ 	.word	0x00000000
	.align		4
        /*0004*/ 	.word	0xffffffff
	.align		4
        /*0008*/ 	.word	0x00000000
	.align		4
        /*000c*/ 	.word	0xfffffffe
	.align		4
        /*0010*/ 	.word	0x00000000
	.align		4
        /*0014*/ 	.word	0xfffffffd
	.align		4
        /*0018*/ 	.word	0x00000000
	.align		4
        /*001c*/ 	.word	0xfffffffc


//--------------------- .nv.constant4             --------------------------
	.section	.nv.constant4,"a",@progbits
	.align	8
	.align		8
.nv.constant4:
        /*0000*/ 	.dword	_ZN34_INTERNAL_344f3c3e_4_k_cu_e702f8ac4cuda3std3__45__cpo5beginE
	.align		8
        /*0008*/ 	.dword	_ZN34_INTERNAL_344f3c3e_4_k_cu_e702f8ac4cuda3std3__45__cpo3endE
	.align		8
        /*0010*/ 	.dword	_ZN34_INTERNAL_344f3c3e_4_k_cu_e702f8ac4cuda3std3__45__cpo6cbeginE
	.align		8
        /*0018*/ 	.dword	_ZN34_INTERNAL_344f3c3e_4_k_cu_e702f8ac4cuda3std3__45__cpo4cendE
	.align		8
        /*0020*/ 	.dword	_ZN34_INTERNAL_344f3c3e_4_k_cu_e702f8ac4cuda3std3__45__cpo6rbeginE
	.align		8
        /*0028*/ 	.dword	_ZN34_INTERNAL_344f3c3e_4_k_cu_e702f8ac4cuda3std3__45__cpo4rendE
	.align		8
        /*0030*/ 	.dword	_ZN34_INTERNAL_344f3c3e_4_k_cu_e702f8ac4cuda3std3__45__cpo7crbeginE
	.align		8
        /*0038*/ 	.dword	_ZN34_INTERNAL_344f3c3e_4_k_cu_e702f8ac4cuda3std3__45__cpo5crendE
	.align		8
        /*0040*/ 	.dword	_ZN34_INTERNAL_344f3c3e_4_k_cu_e702f8ac4cuda3std3__436_GLOBAL__N__344f3c3e_4_k_cu_e702f8ac6ignoreE
	.align		8
        /*0048*/ 	.dword	_ZN34_INTERNAL_344f3c3e_4_k_cu_e702f8ac4cuda3std3__419piecewise_constructE
	.align		8
        /*0050*/ 	.dword	_ZN34_INTERNAL_344f3c3e_4_k_cu_e702f8ac4cuda3std3__48in_placeE
	.align		8
        /*0058*/ 	.dword	_ZN34_INTERNAL_344f3c3e_4_k_cu_e702f8ac4cuda3std3__420unreachable_sentinelE
	.align		8
        /*0060*/ 	.dword	_ZN34_INTERNAL_344f3c3e_4_k_cu_e702f8ac4cuda3std6ranges3__45__cpo4swapE
	.align		8
        /*0068*/ 	.dword	_ZN34_INTERNAL_344f3c3e_4_k_cu_e702f8ac4cuda3std6ranges3__45__cpo9iter_moveE
	.align		8
        /*0070*/ 	.dword	_ZN34_INTERNAL_344f3c3e_4_k_cu_e702f8ac4cuda3std6ranges3__45__cpo5beginE
	.align		8
        /*0078*/ 	.dword	_ZN34_INTERNAL_344f3c3e_4_k_cu_e702f8ac4cuda3std6ranges3__45__cpo3endE
	.align		8
        /*0080*/ 	.dword	_ZN34_INTERNAL_344f3c3e_4_k_cu_e702f8ac4cuda3std6ranges3__45__cpo6cbeginE
	.align		8
        /*0088*/ 	.dword	_ZN34_INTERNAL_344f3c3e_4_k_cu_e702f8ac4cuda3std6ranges3__45__cpo4cendE
	.align		8
        /*0090*/ 	.dword	_ZN34_INTERNAL_344f3c3e_4_k_cu_e702f8ac4cuda3std6ranges3__45__cpo7advanceE
	.align		8
        /*0098*/ 	.dword	_ZN34_INTERNAL_344f3c3e_4_k_cu_e702f8ac4cuda3std6ranges3__45__cpo9iter_swapE
	.align		8
        /*00a0*/ 	.dword	_ZN34_INTERNAL_344f3c3e_4_k_cu_e702f8ac4cuda3std6ranges3__45__cpo4nextE
	.align		8
        /*00a8*/ 	.dword	_ZN34_INTERNAL_344f3c3e_4_k_cu_e702f8ac4cuda3std6ranges3__45__cpo4prevE
	.align		8
        /*00b0*/ 	.dword	_ZN34_INTERNAL_344f3c3e_4_k_cu_e702f8ac4cuda3std6ranges3__45__cpo4dataE
	.align		8
        /*00b8*/ 	.dword	_ZN34_INTERNAL_344f3c3e_4_k_cu_e702f8ac4cuda3std6ranges3__45__cpo5cdataE
	.align		8
        /*00c0*/ 	.dword	_ZN34_INTERNAL_344f3c3e_4_k_cu_e702f8ac4cuda3std6ranges3__45__cpo4sizeE
	.align		8
        /*00c8*/ 	.dword	_ZN34_INTERNAL_344f3c3e_4_k_cu_e702f8ac4cuda3std6ranges3__45__cpo5ssizeE
	.align		8
        /*00d0*/ 	.dword	_ZN34_INTERNAL_344f3c3e_4_k_cu_e702f8ac4cuda3std6ranges3__45__cpo8distanceE
	.align		8
        /*00d8*/ 	.dword	_ZN34_INTERNAL_344f3c3e_4_k_cu_e702f8ac6thrust24THRUST_300001_SM_1000_NS6system6detail10sequential3seqE


//--------------------- .text._Z27BlockScanExclusiveSumKernelPiS_i --------------------------
	.section	.text._Z27BlockScanExclusiveSumKernelPiS_i,"ax",@progbits
	.align	128
        .global         _Z27BlockScanExclusiveSumKernelPiS_i
        .type           _Z27BlockScanExclusiveSumKernelPiS_i,@function
        .size           _Z27BlockScanExclusiveSumKernelPiS_i,(.L_x_9 - _Z27BlockScanExclusiveSumKernelPiS_i)
        .other          _Z27BlockScanExclusiveSumKernelPiS_i,@"STO_CUDA_ENTRY STV_DEFAULT"
_Z27BlockScanExclusiveSumKernelPiS_i:
.text._Z27BlockScanExclusiveSumKernelPiS_i:
[----:B------:R-:W-:Y:S01]  /*0000*/  LDC R1, c[0x0][0x37c] ;  /* 0x0000df00ff017b82 */ /* 0x000fe20000000800 */
[----:B------:R-:W0:Y:S07]  /*0010*/  S2R R2, SR_TID.X ;  /* 0x0000000000027919 */ /* 0x000e2e0000002100 */
[----:B------:R-:W0:Y:S01]  /*0020*/  S2UR UR4, SR_CTAID.X ;  /* 0x00000000000479c3 */ /* 0x000e220000002500 */
[----:B------:R-:W1:Y:S07]  /*0030*/  LDCU UR5, c[0x0][0x390] ;  /* 0x00007200ff0577ac */ /* 0x000e6e0008000800 */
[----:B------:R-:W0:Y:S02]  /*0040*/  LDC R3, c[0x0][0x360] ;  /* 0x0000d800ff037b82 */ /* 0x000e240000000800 */
[----:B0-----:R-:W-:-:S02]  /*0050*/  IMAD R0, R3, UR4, R2 ;  /* 0x0000000403007c24 */ /* 0x001fc4000f8e0202 */
[----:B------:R-:W-:-:S03]  /*0060*/  IMAD.MOV.U32 R3, RZ, RZ, RZ ;  /* 0x000000ffff037224 */ /* 0x000fc600078e00ff */
[----:B-1----:R-:W-:Y:S01]  /*0070*/  ISETP.GE.AND P1, PT, R0, UR5, PT ;  /* 0x0000000500007c0c */ /* 0x002fe2000bf26270 */
[----:B------:R-:W0:-:S12]  /*0080*/  LDCU.64 UR4, c[0x0][0x358] ;  /* 0x00006b00ff0477ac */ /* 0x000e180008000a00 */
[----:B------:R-:W1:Y:S02]  /*0090*/  @!P1 LDC.64 R4, c[0x0][0x380] ;  /* 0x0000e000ff049b82 */ /* 0x000e640000000a00 */
[----:B-1----:R-:W-:-:S05]  /*00a0*/  @!P1 IMAD.WIDE R4, R0, 0x4, R4 ;  /* 0x0000000400049825 */ /* 0x002fca00078e0204 */
[----:B0-----:R-:W2:Y:S01]  /*00b0*/  @!P1 LDG.E R3, desc[UR4][R4.64] ;  /* 0x0000000404039981 */ /* 0x001ea2000c1e1900 */
[----:B------:R-:W-:Y:S02]  /*00c0*/  MOV R6, 0x400 ;  /* 0x0000040000067802 */ /* 0x000fe40000000f00 */
[C---:B------:R-:W-:Y:S01]  /*00d0*/  ISETP.GT.U32.AND P0, PT, R2.reuse, 0x1f, PT ;  /* 0x0000001f0200780c */ /* 0x040fe20003f04070 */
[----:B------:R-:W0:Y:S02]  /*00e0*/  S2R R7, SR_CgaCtaId ;  /* 0x0000000000077919 */ /* 0x000e240000008800 */
[----:B0-----:R-:W-:Y:S02]  /*00f0*/  LEA R7, R7, R6, 0x18 ;  /* 0x0000000607077211 */ /* 0x001fe400078ec0ff */
[----:B------:R-:W-:-:S05]  /*0100*/  LEA.HI R6, R2, R2, RZ, 0x1e ;  /* 0x0000000202067211 */ /* 0x000fca00078ff0ff */
[----:B------:R-:W-:-:S05]  /*0110*/  IMAD R6, R6, 0x4, R7 ;  /* 0x0000000406067824 */ /* 0x000fca00078e0207 */
[----:B--2---:R0:W-:Y:S01]  /*0120*/  STS [R6+0x10], R3 ;  /* 0x0000100306007388 */ /* 0x0041e20000000800 */
[----:B------:R-:W-:Y:S06]  /*0130*/  BAR.SYNC.DEFER_BLOCKING 0x0 ;  /* 0x0000000000007b1d */ /* 0x000fec0000010000 */
[----:B------:R-:W-:Y:S05]  /*0140*/  @P0 BRA `(.L_x_0) ;  /* 0x0000000000780947 */ /* 0x000fea0003800000 */
[----:B------:R-:W-:Y:S01]  /*0150*/  IMAD R7, R2, 0x14, R7 ;  /* 0x0000001402077824 */ /* 0x000fe200078e0207 */
[----:B------:R-:W-:-:S04]  /*0160*/  UMOV UR6, 0xffffffff ;  /* 0xffffffff00067882 */ /* 0x000fc80000000000 */
[----:B0-----:R-:W-:Y:S04]  /*0170*/  LDS R3, [R7+0x10] ;  /* 0x0000100007037984 */ /* 0x001fe80000000800 */
[----:B------:R-:W-:Y:S04]  /*0180*/  LDS R4, [R7+0x14] ;  /* 0x0000140007047984 */ /* 0x000fe80000000800 */
[----:B------:R-:W0:Y:S04]  /*0190*/  LDS R8, [R7+0x1c] ;  /* 0x00001c0007087984 */ /* 0x000e280000000800 */
[----:B------:R-:W1:Y:S01]  /*01a0*/  LDS R5, [R7+0x18] ;  /* 0x0000180007057984 */ /* 0x000e620000000800 */
[----:B0-----:R-:W-:-:S04]  /*01b0*/  IADD3 R10, PT, PT, R4, R3, R8 ;  /* 0x00000003040a7210 */ /* 0x001fc80007ffe008 */
[----:B-1----:R-:W-:Y:S01]  /*01c0*/  IADD3 R10, PT, PT, R5, R10, RZ ;  /* 0x0000000a050a7210 */ /* 0x002fe20007ffe0ff */
[----:B------:R-:W-:Y:S06]  /*01d0*/  BRA.DIV UR6, `(.L_x_1) ;  /* 0x0000000206747947 */ /* 0x000fec000b800000 */
[----:B------:R-:W0:Y:S02]  /*01e0*/  SHFL.UP P0, R9, R10, 0x1, RZ ;  /* 0x042000000a097989 */ /* 0x000e2400000000ff */
[----:B0-----:R-:W-:-:S05]  /*01f0*/  @P0 IMAD.IADD R9, R10, 0x1, R9 ;  /* 0x000000010a090824 */ /* 0x001fca00078e0209 */
[----:B------:R-:W0:Y:S02]  /*0200*/  SHFL.UP P0, R12, R9, 0x2, RZ ;  /* 0x04400000090c7989 */ /* 0x000e2400000000ff */
[----:B0-----:R-:W-:-:S05]  /*0210*/  @P0 IADD3 R12, PT, PT, R9, R12, RZ ;  /* 0x0000000c090c0210 */ /* 0x001fca0007ffe0ff */
[----:B------:R-:W0:Y:S02]  /*0220*/  SHFL.UP P0, R11, R12, 0x4, RZ ;  /* 0x048000000c0b7989 */ /* 0x000e2400000000ff */
[----:B0-----:R-:W-:-:S05]  /*0230*/  @P0 IMAD.IADD R11, R12, 0x1, R11 ;  /* 0x000000010c0b0824 */ /* 0x001fca00078e020b */
[----:B------:R-:W0:Y:S02]  /*0240*/  SHFL.UP P0, R14, R11, 0x8, RZ ;  /* 0x050000000b0e7989 */ /* 0x000e2400000000ff */
[----:B0-----:R-:W-:-:S05]  /*0250*/  @P0 IADD3 R14, PT, PT, R11, R14, RZ ;  /* 0x0000000e0b0e0210 */ /* 0x001fca0007ffe0ff */
[----:B------:R0:W1:Y:S02]  /*0260*/  SHFL.UP P0, R13, R14, 0x10, RZ ;  /* 0x060000000e0d7989 */ /* 0x00006400000000ff */
.L_x_7:
[----:B-1----:R-:W-:Y:S01]  /*0270*/  @P0 IMAD.IADD R13, R14, 0x1, R13 ;  /* 0x000000010e0d0824 */ /* 0x002fe200078e020d */
[----:B------:R-:W-:-:S04]  /*0280*/  ISETP.NE.AND P0, PT, R2, RZ, PT ;  /* 0x000000ff0200720c */ /* 0x000fc80003f05270 */
[----:B------:R-:W-:-:S04]  /*0290*/  IADD3 R10, PT, PT, -R10, R13, RZ ;  /* 0x0000000d0a0a7210 */ /* 0x000fc80007ffe1ff */
[----:B------:R-:W-:-:S05]  /*02a0*/  SEL R10, R10, RZ, P0 ;  /* 0x000000ff0a0a7207 */ /* 0x000fca0000000000 */
[----:B------:R-:W-:-:S05]  /*02b0*/  IMAD.IADD R10, R3, 0x1, R10 ;  /* 0x00000001030a7824 */ /* 0x000fca00078e020a */
[----:B------:R-:W-:Y:S01]  /*02c0*/  IADD3 R4, PT, PT, R4, R10, RZ ;  /* 0x0000000a04047210 */ /* 0x000fe20007ffe0ff */
[----:B------:R1:W-:Y:S04]  /*02d0*/  STS [R7+0x10], R10 ;  /* 0x0000100a07007388 */ /* 0x0003e80000000800 */
[----:B------:R-:W-:Y:S01]  /*02e0*/  IMAD.IADD R5, R5, 0x1, R4 ;  /* 0x0000000105057824 */ /* 0x000fe200078e0204 */
[----:B------:R1:W-:Y:S04]  /*02f0*/  STS [R7+0x14], R4 ;  /* 0x0000140407007388 */ /* 0x0003e80000000800 */
[----:B------:R-:W-:Y:S01]  /*0300*/  IADD3 R8, PT, PT, R8, R5, RZ ;  /* 0x0000000508087210 */ /* 0x000fe20007ffe0ff */
[----:B------:R1:W-:Y:S04]  /*0310*/  STS [R7+0x18], R5 ;  /* 0x0000180507007388 */ /* 0x0003e80000000800 */
[----:B------:R1:W-:Y:S02]  /*0320*/  STS [R7+0x1c], R8 ;  /* 0x00001c0807007388 */ /* 0x0003e40000000800 */
.L_x_0:
[----:B------:R-:W-:Y:S05]  /*0330*/  WARPSYNC.ALL ;  /* 0x0000000000007948 */ /* 0x000fea0003800000 */
[----:B------:R-:W-:Y:S06]  /*0340*/  BAR.SYNC.DEFER_BLOCKING 0x0 ;  /* 0x0000000000007b1d */ /* 0x000fec0000010000 */
[----:B------:R-:W-:Y:S05]  /*0350*/  @P1 EXIT ;  /* 0x000000000000194d */ /* 0x000fea0003800000 */
[----:B-1----:R-:W1:Y:S01]  /*0360*/  LDS R5, [R6+0x10] ;  /* 0x0000100006057984 */ /* 0x002e620000000800 */
[----:B0-----:R-:W0:Y:S02]  /*0370*/  LDC.64 R2, c[0x0][0x388] ;  /* 0x0000e200ff027b82 */ /* 0x001e240000000a00 */
[----:B0-----:R-:W-:-:S05]  /*0380*/  IMAD.WIDE R2, R0, 0x4, R2 ;  /* 0x0000000400027825 */ /* 0x001fca00078e0202 */
[----:B-1----:R-:W-:Y:S01]  /*0390*/  STG.E desc[UR4][R2.64], R5 ;  /* 0x0000000502007986 */ /* 0x002fe2000c101904 */
[----:B------:R-:W-:Y:S05]  /*03a0*/  EXIT ;  /* 0x000000000000794d */ /* 0x000fea0003800000 */
.L_x_1:
[----:B------:R-:W-:Y:S02]  /*03b0*/  HFMA2 R17, -RZ, RZ, 0, 5.9604644775390625e-08 ;  /* 0x00000001ff117431 */ /* 0x000fe400000001ff */
[----:B------:R-:W-:Y:S01]  /*03c0*/  IMAD.MOV.U32 R16, RZ, RZ, R10 ;  /* 0x000000ffff107224 */ /* 0x000fe200078e000a */
[----:B------:R-:W-:Y:S01]  /*03d0*/  MOV R15, 0xffffffff ;  /* 0xffffffff000f7802 */ /* 0x000fe20000000f00 */
[----:B------:R-:W-:-:S07]  /*03e0*/  IMAD.MOV.U32 R18, RZ, RZ, RZ ;  /* 0x000000ffff127224 */ /* 0x000fce00078e00ff */
[----:B------:R-:W-:Y:S05]  /*03f0*/  WARPSYNC.COLLECTIVE R15, `(.L_x_2) ;  /* 0x000000000f087348 */ /* 0x000fea0003c00000 */
[----:B------:R0:W1:Y:S02]  /*0400*/  SHFL.UP P0, R13, R16, R17, R18 ;  /* 0x04000011100d7389 */ /* 0x0000640000000012 */
[----:B01----:R-:W-:Y:S05]  /*0410*/  ENDCOLLECTIVE ;  /* 0x000000000000791b */ /* 0x003fea0003800000 */
.L_x_2:
[----:B------:R-:W-:Y:S02]  /*0420*/  HFMA2 R17, -RZ, RZ, 0, 1.1920928955078125e-07 ;  /* 0x00000002ff117431 */ /* 0x000fe400000001ff */
[----:B------:R-:W-:-:S05]  /*0430*/  IMAD.MOV.U32 R9, RZ, RZ, R13 ;  /* 0x000000ffff097224 */ /* 0x000fca00078e000d */
[----:B------:R-:W-:-:S05]  /*0440*/  @P0 IADD3 R9, PT, PT, R10, R9, RZ ;  /* 0x000000090a090210 */ /* 0x000fca0007ffe0ff */
[----:B------:R-:W-:-:S07]  /*0450*/  IMAD.MOV.U32 R16, RZ, RZ, R9 ;  /* 0x000000ffff107224 */ /* 0x000fce00078e0009 */
[----:B------:R-:W-:Y:S05]  /*0460*/  WARPSYNC.COLLECTIVE R15, `(.L_x_3) ;  /* 0x000000000f087348 */ /* 0x000fea0003c00000 */
[----:B------:R0:W1:Y:S02]  /*0470*/  SHFL.UP P0, R13, R16, R17, R18 ;  /* 0x04000011100d7389 */ /* 0x0000640000000012 */
[----:B01----:R-:W-:Y:S05]  /*0480*/  ENDCOLLECTIVE ;  /* 0x000000000000791b */ /* 0x003fea0003800000 */
.L_x_3:
[----:B------:R-:W-:Y:S01]  /*0490*/  MOV R17, 0x4 ;  /* 0x0000000400117802 */ /* 0x000fe20000000f00 */
[----:B------:R-:W-:-:S05]  /*04a0*/  IMAD.MOV.U32 R12, RZ, RZ, R13 ;  /* 0x000000ffff0c7224 */ /* 0x000fca00078e000d */
[----:B------:R-:W-:-:S05]  /*04b0*/  @P0 IADD3 R12, PT, PT, R9, R12, RZ ;  /* 0x0000000c090c0210 */ /* 0x000fca0007ffe0ff */
[----:B------:R-:W-:-:S07]  /*04c0*/  IMAD.MOV.U32 R16, RZ, RZ, R12 ;  /* 0x000000ffff107224 */ /* 0x000fce00078e000c */
[----:B------:R-:W-:Y:S05]  /*04d0*/  WARPSYNC.COLLECTIVE R15, `(.L_x_4) ;  /* 0x000000000f087348 */ /* 0x000fea0003c00000 */
[----:B------:R0:W1:Y:S02]  /*04e0*/  SHFL.UP P0, R13, R16, R17, R18 ;  /* 0x04000011100d7389 */ /* 0x0000640000000012 */
[----:B01----:R-:W-:Y:S05]  /*04f0*/  ENDCOLLECTIVE ;  /* 0x000000000000791b */ /* 0x003fea0003800000 */
.L_x_4:
[----:B------:R-:W-:Y:S02]  /*0500*/  HFMA2 R17, -RZ, RZ, 0, 4.76837158203125e-07 ;  /* 0x00000008ff117431 */ /* 0x000fe400000001ff */
[----:B------:R-:W-:-:S05]  /*0510*/  IMAD.MOV.U32 R11, RZ, RZ, R13 ;  /* 0x000000ffff0b7224 */ /* 0x000fca00078e000d */
[----:B------:R-:W-:-:S05]  /*0520*/  @P0 IADD3 R11, PT, PT, R12, R11, RZ ;  /* 0x0000000b0c0b0210 */ /* 0x000fca0007ffe0ff */
[----:B------:R-:W-:-:S07]  /*0530*/  IMAD.MOV.U32 R16, RZ, RZ, R11 ;  /* 0x000000ffff107224 */ /* 0x000fce00078e000b */
[----:B------:R-:W-:Y:S05]  /*0540*/  WARPSYNC.COLLECTIVE R15, `(.L_x_5) ;  /* 0x000000000f087348 */ /* 0x000fea0003c00000 */
[----:B------:R0:W1:Y:S02]  /*0550*/  SHFL.UP P0, R13, R16, R17, R18 ;  /* 0x04000011100d7389 */ /* 0x0000640000000012 */
[----:B01----:R-:W-:Y:S05]  /*0560*/  ENDCOLLECTIVE ;  /* 0x000000000000791b */ /* 0x003fea0003800000 */
.L_x_5:
[----:B------:R-:W-:Y:S01]  /*0570*/  MOV R17, 0x10 ;  /* 0x0000001000117802 */ /* 0x000fe20000000f00 */
[----:B------:R-:W-:-:S05]  /*0580*/  IMAD.MOV.U32 R14, RZ, RZ, R13 ;  /* 0x000000ffff0e7224 */ /* 0x000fca00078e000d */
[----:B------:R-:W-:-:S05]  /*0590*/  @P0 IADD3 R14, PT, PT, R11, R14, RZ ;  /* 0x0000000e0b0e0210 */ /* 0x000fca0007ffe0ff */
[----:B------:R-:W-:-:S07]  /*05a0*/  IMAD.MOV.U32 R16, RZ, RZ, R14 ;  /* 0x000000ffff107224 */ /* 0x000fce00078e000e */
[----:B------:R-:W-:Y:S05]  /*05b0*/  WARPSYNC.COLLECTIVE R15, `(.L_x_6) ;  /* 0x000000000f087348 */ /* 0x000fea0003c00000 */
[----:B------:R0:W1:Y:S02]  /*05c0*/  SHFL.UP P0, R13, R16, R17, R18 ;  /* 0x04000011100d7389 */ /* 0x0000640000000012 */
[----:B01----:R-:W-:Y:S05]  /*05d0*/  ENDCOLLECTIVE ;  /* 0x000000000000791b */ /* 0x003fea0003800000 */
.L_x_6:
[----:B------:R-:W-:Y:S05]  /*05e0*/  BRA `(.L_x_7) ;  /* 0xfffffffc00207947 */ /* 0x000fea000383ffff */
.L_x_8:
[----:B------:R-:W-:-:S00]  /*05f0*/  BRA `(.L_x_8) ;  /* 0xfffffffc00fc7947 */ /* 0x000fc0000383ffff */
[----:B------:R-:W-:-:S00]  /*0600*/  NOP ;  /* 0x0000000000007918 */ /* 0x000fc00000000000 */
[----:B------:R-:W-:-:S00]  /*0610*/  NOP ;  /* 0x0000000000007918 */ /* 0x000fc00000000000 */
[----:B------:R-:W-:-:S00]  /*0620*/  NOP ;  /* 0x0000000000007918 */ /* 0x000fc00000000000 */
[----:B------:R-:W-:-:S00]  /*0630*/  NOP ;  /* 0x0000000000007918 */ /* 0x000fc00000000000 */
[----:B------:R-:W-:-:S00]  /*0640*/  NOP ;  /* 0x0000000000007918 */ /* 0x000fc00000000000 */
[----:B------:R-:W-:-:S00]  /*0650*/  NOP ;  /* 0x0000000000007918 */ /* 0x000fc00000000000 */
[----:B------:R-:W-:-:S00]  /*0660*/  NOP ;  /* 0x0000000000007918 */ /* 0x000fc00000000000 */
[----:B------:R-:W-:-:S00]  /*0670*/  NOP ;  /* 0x0000000000007918 */ /* 0x000fc00000000000 */
.L_x_9:


//--------------------- .nv.shared._Z27BlockScanExclusiveSumKernelPiS_i --------------------------
	.section	.nv.shared._Z27BlockScanExclusiveSumKernelPiS_i,"aw",@nobits
	.sectionflags	@""
	.align	16
.nv.shared._Z27BlockScanExclusiveSumKernelPiS_i:
	.zero		1696


//--------------------- .nv.shared.reserved.0     --------------------------
	.section	.nv.shared.reserved.0,"aw",@nobits
	.weak		__nv_reservedSMEM_offset_0_alias
	.size		__nv_reservedSMEM_offset_0_alias, 0, 64
	.other		__nv_reservedSMEM_offset_0_alias,@"STO_CUDA_RESERVED_SHARED STV_DEFAULT"
__nv_reservedSMEM_offset_0_alias:
	.zero		0
	.zero		64


//--------------------- .nv.global                --------------------------
	.section	.nv.global,"aw",@nobits
.nv.global:
	.type		_ZN34_INTERNAL_344f3c3e_4_k_cu_e702f8ac4cuda3std3__48in_placeE,@object
	.size		_ZN34_INTERNAL_344f3c3e_4_k_cu_e702f8ac4cuda3std3__48in_placeE,(_ZN34_INTERNAL_344f3c3e_4_k_cu_e702f8ac4cuda3std6ranges3__45__cpo8distanceE - _ZN34_INTERNAL_344f3c3e_4_k_cu_e702f8ac4cuda3std3__48in_placeE)
_ZN34_INTERNAL_344f3c3e_4_k_cu_e702f8ac4cuda3std3__48in_placeE:
	.zero		1
	.type		_ZN34_INTERNAL_344f3c3e_4_k_cu_e702f8ac4cuda3std6ranges3__45__cpo8distanceE,@object
	.size		_ZN34_INTERNAL_344f3c3e_4_k_cu_e702f8ac4cuda3std6ranges3__45__cpo8distanceE,(_ZN34_INTERNAL_344f3c3e_4_k_cu_e702f8ac4cuda3std3__45__cpo6cbeginE - _ZN34_INTERNAL_344f3c3e_4_k_cu_e702f8ac4cuda3std6ranges3__45__cpo8distanceE)
_ZN34_INTERNAL_344f3c3e_4_k_cu_e702f8ac4cuda3std6ranges3__45__cpo8distanceE:
	.zero		1
	.type		_ZN34_INTERNAL_344f3c3e_4_k_cu_e702f8ac4cuda3std3__45__cpo6cbeginE,@object
	.size		_ZN34_INTERNAL_344f3c3e_4_k_cu_e702f8ac4cuda3std3__45__cpo6cbeginE,(_ZN34_INTERNAL_344f3c3e_4_k_cu_e702f8ac4cuda3std6ranges3__45__cpo7advanceE - _ZN34_INTERNAL_344f3c3e_4_k_cu_e702f8ac4cuda3std3__45__cpo6cbeginE)
_ZN34_INTERNAL_344f3c3e_4_k_cu_e702f8ac4cuda3std3__45__cpo6cbeginE:
	.zero		1
	.type		_ZN34_INTERNAL_344f3c3e_4_k_cu_e702f8ac4cuda3std6ranges3__45__cpo7advanceE,@object
	.size		_ZN34_INTERNAL_344f3c3e_4_k_cu_e702f8ac4cuda3std6ranges3__45__cpo7advanceE,(_ZN34_INTERNAL_344f3c3e_4_k_cu_e702f8ac4cuda3std3__45__cpo7crbeginE - _ZN34_INTERNAL_344f3c3e_4_k_cu_e702f8ac4cuda3std6ranges3__45__cpo7advanceE)
_ZN34_INTERNAL_344f3c3e_4_k_cu_e702f8ac4cuda3std6ranges3__45__cpo7advanceE:
	.zero		1
	.type		_ZN34_INTERNAL_344f3c3e_4_k_cu_e702f8ac4cuda3std3__45__cpo7crbeginE,@object
	.size		_ZN34_INTERNAL_344f3c3e_4_k_cu_e702f8ac4cuda3std3__45__cpo7crbeginE,(_ZN34_INTERNAL_344f3c3e_4_k_cu_e702f8ac4cuda3std6ranges3__45__cpo4dataE - _ZN34_INTERNAL_344f3c3e_4_k_cu_e702f8ac4cuda3std3__45__cpo7crbeginE)
_ZN34_INTERNAL_344f3c3e_4_k_cu_e702f8ac4cuda3std3__45__cpo7crbeginE:
	.zero		1
	.type		_ZN34_INTERNAL_344f3c3e_4_k_cu_e702f8ac4cuda3std6ranges3__45__cpo4dataE,@object
	.size		_ZN34_INTERNAL_344f3c3e_4_k_cu_e702f8ac4cuda3std6ranges3__45__cpo4dataE,(_ZN34_INTERNAL_344f3c3e_4_k_cu_e702f8ac4cuda3std6ranges3__45__cpo5beginE - _ZN34_INTERNAL_344f3c3e_4_k_cu_e702f8ac4cuda3std6ranges3__45__cpo4dataE)
_ZN34_INTERNAL_344f3c3e_4_k_cu_e702f8ac4cuda3std6ranges3__45__cpo4dataE:
	.zero		1
	.type		_ZN34_INTERNAL_344f3c3e_4_k_cu_e702f8ac4cuda3std6ranges3__45__cpo5beginE,@object
	.size		_ZN34_INTERNAL_344f3c3e_4_k_cu_e702f8ac4cuda3std6ranges3__45__cpo5beginE,(_ZN34_INTERNAL_344f3c3e_4_k_cu_e702f8ac4cuda3std3__436_GLOBAL__N__344f3c3e_4_k_cu_e702f8ac6ignoreE - _ZN34_INTERNAL_344f3c3e_4_k_cu_e702f8ac4cuda3std6ranges3__45__cpo5beginE)
_ZN34_INTERNAL_344f3c3e_4_k_cu_e702f8ac4cuda3std6ranges3__45__cpo5beginE:
	.zero		1
	.type		_ZN34_INTERNAL_344f3c3e_4_k_cu_e702f8ac4cuda3std3__436_GLOBAL__N__344f3c3e_4_k_cu_e702f8ac6ignoreE,@object
	.size		_ZN34_INTERNAL_344f3c3e_4_k_cu_e702f8ac4cuda3std3__436_GLOBAL__N__344f3c3e_4_k_cu_e702f8ac6ignoreE,(_ZN34_INTERNAL_344f3c3e_4_k_cu_e702f8ac4cuda3std6ranges3__45__cpo4sizeE - _ZN34_INTERNAL_344f3c3e_4_k_cu_e702f8ac4cuda3std3__436_GLOBAL__N__344f3c3e_4_k_cu_e702f8ac6ignoreE)
_ZN34_INTERNAL_344f3c3e_4_k_cu_e702f8ac4cuda3std3__436_GLOBAL__N__344f3c3e_4_k_cu_e702f8ac6ignoreE:
	.zero		1
	.type		_ZN34_INTERNAL_344f3c3e_4_k_cu_e702f8ac4cuda3std6ranges3__45__cpo4sizeE,@object
	.size		_ZN34_INTERNAL_344f3c3e_4_k_cu_e702f8ac4cuda3std6ranges3__45__cpo4sizeE,(_ZN34_INTERNAL_344f3c3e_4_k_cu_e702f8ac4cuda3std3__45__cpo5beginE - _ZN34_INTERNAL_344f3c3e_4_k_cu_e702f8ac4cuda3std6ranges3__45__cpo4sizeE)
_ZN34_INTERNAL_344f3c3e_4_k_cu_e702f8ac4cuda3std6ranges3__45__cpo4sizeE:
	.zero		1
	.type		_ZN34_INTERNAL_344f3c3e_4_k_cu_e702f8ac4cuda3std3__45__cpo5beginE,@object
	.size		_ZN34_INTERNAL_344f3c3e_4_k_cu_e702f8ac4cuda3std3__45__cpo5beginE,(_ZN34_INTERNAL_344f3c3e_4_k_cu_e702f8ac4cuda3std6ranges3__45__cpo6cbeginE - _ZN34_INTERNAL_344f3c3e_4_k_cu_e702f8ac4cuda3std3__45__cpo5beginE)
_ZN34_INTERNAL_344f3c3e_4_k_cu_e702f8ac4cuda3std3__45__cpo5beginE:
	.zero		1
	.type		_ZN34_INTERNAL_344f3c3e_4_k_cu_e702f8ac4cuda3std6ranges3__45__cpo6cbeginE,@object
	.size		_ZN34_INTERNAL_344f3c3e_4_k_cu_e702f8ac4cuda3std6ranges3__45__cpo6cbeginE,(_ZN34_INTERNAL_344f3c3e_4_k_cu_e702f8ac4cuda3std3__45__cpo6rbeginE - _ZN34_INTERNAL_344f3c3e_4_k_cu_e702f8ac4cuda3std6ranges3__45__cpo6cbeginE)
_ZN34_INTERNAL_344f3c3e_4_k_cu_e702f8ac4cuda3std6ranges3__45__cpo6cbeginE:
	.zero		1
	.type		_ZN34_INTERNAL_344f3c3e_4_k_cu_e702f8ac4cuda3std3__45__cpo6rbeginE,@object
	.size		_ZN34_INTERNAL_344f3c3e_4_k_cu_e702f8ac4cuda3std3__45__cpo6rbeginE,(_ZN34_INTERNAL_344f3c3e_4_k_cu_e702f8ac4cuda3std6ranges3__45__cpo4nextE - _ZN34_INTERNAL_344f3c3e_4_k_cu_e702f8ac4cuda3std3__45__cpo6rbeginE)
_ZN34_INTERNAL_344f3c3e_4_k_cu_e702f8ac4cuda3std3__45__cpo6rbeginE:
	.zero		1
	.type		_ZN34_INTERNAL_344f3c3e_4_k_cu_e702f8ac4cuda3std6ranges3__45__cpo4nextE,@object
	.size		_ZN34_INTERNAL_344f3c3e_4_k_cu_e702f8ac4cuda3std6ranges3__45__cpo4nextE,(_ZN34_INTERNAL_344f3c3e_4_k_cu_e702f8ac4cuda3std6ranges3__45__cpo4swapE - _ZN34_INTERNAL_344f3c3e_4_k_cu_e702f8ac4cuda3std6ranges3__45__cpo4nextE)
_ZN34_INTERNAL_344f3c3e_4_k_cu_e702f8ac4cuda3std6ranges3__45__cpo4nextE:
	.zero		1
	.type		_ZN34_INTERNAL_344f3c3e_4_k_cu_e702f8ac4cuda3std6ranges3__45__cpo4swapE,@object
	.size		_ZN34_INTERNAL_344f3c3e_4_k_cu_e702f8ac4cuda3std6ranges3__45__cpo4swapE,(_ZN34_INTERNAL_344f3c3e_4_k_cu_e702f8ac4cuda3std3__420unreachable_sentinelE - _ZN34_INTERNAL_344f3c3e_4_k_cu_e702f8ac4cuda3std6ranges3__45__cpo4swapE)
_ZN34_INTERNAL_344f3c3e_4_k_cu_e702f8ac4cuda3std6ranges3__45__cpo4swapE:
	.zero		1
	.type		_ZN34_INTERNAL_344f3c3e_4_k_cu_e702f8ac4cuda3std3__420unreachable_sentinelE,@object
	.size		_ZN34_INTERNAL_344f3c3e_4_k_cu_e702f8ac4cuda3std3__420unreachable_sentinelE,(_ZN34_INTERNAL_344f3c3e_4_k_cu_e702f8ac6thrust24THRUST_300001_SM_1000_NS6system6detail10sequential3seqE - _ZN34_INTERNAL_344f3c3e_4_k_cu_e702f8ac4cuda3std3__420unreachable_sentinelE)
_ZN34_INTERNAL_344f3c3e_4_k_cu_e702f8ac4cuda3std3__420unreachable_sentinelE:
	.zero		1
	.type		_ZN34_INTERNAL_344f3c3e_4_k_cu_e702f8ac6thrust24THRUST_300001_SM_1000_NS6system6detail10sequential3seqE,@object
	.size		_ZN34_INTERNAL_344f3c3e_4_k_cu_e702f8ac6thrust24THRUST_300001_SM_1000_NS6system6detail10sequential3seqE,(_ZN34_INTERNAL_344f3c3e_4_k_cu_e702f8ac4cuda3std3__45__cpo4cendE - _ZN34_INTERNAL_344f3c3e_4_k_cu_e702f8ac6thrust24THRUST_300001_SM_1000_NS6system6detail10sequential3seqE)
_ZN34_INTERNAL_344f3c3e_4_k_cu_e702f8ac6thrust24THRUST_300001_SM_1000_NS6system6detail10sequential3seqE:
	.zero		1
	.type		_ZN34_INTERNAL_344f3c3e_4_k_cu_e702f8ac4cuda3std3__45__cpo4cendE,@object
	.size		_ZN34_INTERNAL_344f3c3e_4_k_cu_e702f8ac4cuda3std3__45__cpo4cendE,(_ZN34_INTERNAL_344f3c3e_4_k_cu_e702f8ac4cuda3std6ranges3__45__cpo9iter_swapE - _ZN34_INTERNAL_344f3c3e_4_k_cu_e702f8ac4cuda3std3__45__cpo4cendE)
_ZN34_INTERNAL_344f3c3e_4_k_cu_e702f8ac4cuda3std3__45__cpo4cendE:
	.zero		1
	.type		_ZN34_INTERNAL_344f3c3e_4_k_cu_e702f8ac4cuda3std6ranges3__45__cpo9iter_swapE,@object
	.size		_ZN34_INTERNAL_344f3c3e_4_k_cu_e702f8ac4cuda3std6ranges3__45__cpo9iter_swapE,(_ZN34_INTERNAL_344f3c3e_4_k_cu_e702f8ac4cuda3std3__45__cpo5crendE - _ZN34_INTERNAL_344f3c3e_4_k_cu_e702f8ac4cuda3std6ranges3__45__cpo9iter_swapE)
_ZN34_INTERNAL_344f3c3e_4_k_cu_e702f8ac4cuda3std6ranges3__45__cpo9iter_swapE:
	.zero		1
	.type		_ZN34_INTERNAL_344f3c3e_4_k_cu_e702f8ac4cuda3std3__45__cpo5crendE,@object
	.size		_ZN34_INTERNAL_344f3c3e_4_k_cu_e702f8ac4cuda3std3__45__cpo5crendE,(_ZN34_INTERNAL_344f3c3e_4_k_cu_e702f8ac4cuda3std6ranges3__45__cpo5cdataE - _ZN34_INTERNAL_344f3c3e_4_k_cu_e702f8ac4cuda3std3__45__cpo5crendE)
_ZN34_INTERNAL_344f3c3e_4_k_cu_e702f8ac4cuda3std3__45__cpo5crendE:
	.zero		1
	.type		_ZN34_INTERNAL_344f3c3e_4_k_cu_e702f8ac4cuda3std6ranges3__45__cpo5cdataE,@object
	.size		_ZN34_INTERNAL_344f3c3e_4_k_cu_e702f8ac4cuda3std6ranges3__45__cpo5cdataE,(_ZN34_INTERNAL_344f3c3e_4_k_cu_e702f8ac4cuda3std6ranges3__45__cpo3endE - _ZN34_INTERNAL_344f3c3e_4_k_cu_e702f8ac4cuda3std6ranges3__45__cpo5cdataE)
_ZN34_INTERNAL_344f3c3e_4_k_cu_e702f8ac4cuda3std6ranges3__45__cpo5cdataE:
	.zero		1
	.type		_ZN34_INTERNAL_344f3c3e_4_k_cu_e702f8ac4cuda3std6ranges3__45__cpo3endE,@object
	.size		_ZN34_INTERNAL_344f3c3e_4_k_cu_e702f8ac4cuda3std6ranges3__45__cpo3endE,(_ZN34_INTERNAL_344f3c3e_4_k_cu_e702f8ac4cuda3std3__419piecewise_constructE - _ZN34_INTERNAL_344f3c3e_4_k_cu_e702f8ac4cuda3std6ranges3__45__cpo3endE)
_ZN34_INTERNAL_344f3c3e_4_k_cu_e702f8ac4cuda3std6ranges3__45__cpo3endE:
	.zero		1
	.type		_ZN34_INTERNAL_344f3c3e_4_k_cu_e702f8ac4cuda3std3__419piecewise_constructE,@object
	.size		_ZN34_INTERNAL_344f3c3e_4_k_cu_e702f8ac4cuda3std3__419piecewise_constructE,(_ZN34_INTERNAL_344f3c3e_4_k_cu_e702f8ac4cuda3std6ranges3__45__cpo5ssizeE - _ZN34_INTERNAL_344f3c3e_4_k_cu_e702f8ac4cuda3std3__419piecewise_constructE)
_ZN34_INTERNAL_344f3c3e_4_k_cu_e702f8ac4cuda3std3__419piecewise_constructE:
	.zero		1
	.type		_ZN34_INTERNAL_344f3c3e_4_k_cu_e702f8ac4cuda3std6ranges3__45__cpo5ssizeE,@object
	.size		_ZN34_INTERNAL_344f3c3e_4_k_cu_e702f8ac4cuda3std6ranges3__45__cpo5ssizeE,(_ZN34_INTERNAL_344f3c3e_4_k_cu_e702f8ac4cuda3std3__45__cpo3endE - _ZN34_INTERNAL_344f3c3e_4_k_cu_e702f8ac4cuda3std6ranges3__45__cpo5ssizeE)
_ZN34_INTERNAL_344f3c3e_4_k_cu_e702f8ac4cuda3std6ranges3__45__cpo5ssizeE:
	.zero		1
	.type		_ZN34_INTERNAL_344f3c3e_4_k_cu_e702f8ac4cuda3std3__45__cpo3endE,@object
	.size		_ZN34_INTERNAL_344f3c3e_4_k_cu_e702f8ac4cuda3std3__45__cpo3endE,(_ZN34_INTERNAL_344f3c3e_4_k_cu_e702f8ac4cuda3std6ranges3__45__cpo4cendE - _ZN34_INTERNAL_344f3c3e_4_k_cu_e702f8ac4cuda3std3__45__cpo3endE)
_ZN34_INTERNAL_344f3c3e_4_k_cu_e702f8ac4cuda3std3__45__cpo3endE:
	.zero		1
	.type		_ZN34_INTERNAL_344f3c3e_4_k_cu_e702f8ac4cuda3std6ranges3__45__cpo4cendE,@object
	.size		_ZN34_INTERNAL_344f3c3e_4_k_cu_e702f8ac4cuda3std6ranges3__45__cpo4cendE,(_ZN34_INTERNAL_344f3c3e_4_k_cu_e702f8ac4cuda3std3__45__cpo4rendE - _ZN34_INTERNAL_344f3c3e_4_k_cu_e702f8ac4cuda3std6ranges3__45__cpo4cendE)
_ZN34_INTERNAL_344f3c3e_4_k_cu_e702f8ac4cuda3std6ranges3__45__cpo4cendE:
	.zero		1
	.type		_ZN34_INTERNAL_344f3c3e_4_k_cu_e702f8ac4cuda3std3__45__cpo4rendE,@object
	.size		_ZN34_INTERNAL_344f3c3e_4_k_cu_e702f8ac4cuda3std3__45__cpo4rendE,(_ZN34_INTERNAL_344f3c3e_4_k_cu_e702f8ac4cuda3std6ranges3__45__cpo4prevE - _ZN34_INTERNAL_344f3c3e_4_k_cu_e702f8ac4cuda3std3__45__cpo4rendE)
_ZN34_INTERNAL_344f3c3e_4_k_cu_e702f8ac4cuda3std3__45__cpo4rendE:
	.zero		1
	.type		_ZN34_INTERNAL_344f3c3e_4_k_cu_e702f8ac4cuda3std6ranges3__45__cpo4prevE,@object
	.size		_ZN34_INTERNAL_344f3c3e_4_k_cu_e702f8ac4cuda3std6ranges3__45__cpo4prevE,(_ZN34_INTERNAL_344f3c3e_4_k_cu_e702f8ac4cuda3std6ranges3__45__cpo9iter_moveE - _ZN34_INTERNAL_344f3c3e_4_k_cu_e702f8ac4cuda3std6ranges3__45__cpo4prevE)
_ZN34_INTERNAL_344f3c3e_4_k_cu_e702f8ac4cuda3std6ranges3__45__cpo4prevE:
	.zero		1
	.type		_ZN34_INTERNAL_344f3c3e_4_k_cu_e702f8ac4cuda3std6ranges3__45__cpo9iter_moveE,@object
	.size		_ZN34_INTERNAL_344f3c3e_4_k_cu_e702f8ac4cuda3std6ranges3__45__cpo9iter_moveE,(.L_13 - _ZN34_INTERNAL_344f3c3e_4_k_cu_e702f8ac4cuda3std6ranges3__45__cpo9iter_moveE)
_ZN34_INTERNAL_344f3c3e_4_k_cu_e702f8ac4cuda3std6ranges3__45__cpo9iter_moveE:
	.zero		1
.L_13:


//--------------------- .nv.constant0._Z27BlockScanExclusiveSumKernelPiS_i --------------------------
	.section	.nv.constant0._Z27BlockScanExclusiveSumKernelPiS_i,"a",@progbits
	.sectionflags	@""
	.align	4
.nv.constant0._Z27BlockScanExclusiveSumKernelPiS_i:
	.zero		916


//--------------------- SYMBOLS --------------------------

	.type		.nv.reservedSmem.offset0,@object
	.size		.nv.reservedSmem.offset0,0x4
	.type		.nv.reservedSmem.cap,@object
	.size		.nv.reservedSmem.cap,0x4
